//
// Generated by NVIDIA NVVM Compiler
//
// Compiler Build ID: CL-36424714
// Cuda compilation tools, release 13.0, V13.0.88
// Based on NVVM 20.0.0
//

.version 9.0
.target sm_100
.address_size 64


.func quickSort(
	.param .b64 quickSort_param_0,
	.param .b32 quickSort_param_1,
	.param .b32 quickSort_param_2
)
{
	.reg .pred 	%p<8>;
	.reg .b16 	%rs<6>;
	.reg .b32 	%r<31>;
	.reg .b64 	%rd<11>;

	ld.param.u64 	%rd4, [quickSort_param_0];
	ld.param.u32 	%r21, [quickSort_param_1];
	ld.param.u32 	%r16, [quickSort_param_2];
	cvta.to.global.u64 	%rd1, %rd4;
	mov.u32 	%r23, %r21;
$L__BB0_1:
	add.s32 	%r17, %r21, %r16;
	shr.u32 	%r18, %r17, 31;
	add.s32 	%r19, %r17, %r18;
	shr.s32 	%r20, %r19, 1;
	cvt.s64.s32 	%rd5, %r20;
	add.s64 	%rd6, %rd1, %rd5;
	ld.global.u8 	%rs1, [%rd6];
	setp.gt.s32 	%p1, %r21, %r16;
	mov.u32 	%r22, %r16;
	@%p1 bra 	$L__BB0_10;
	mov.u32 	%r22, %r16;
	mov.u32 	%r23, %r21;
$L__BB0_3:
	add.s32 	%r24, %r23, -1;
	mov.u32 	%r25, %r23;
$L__BB0_4:
	mov.u32 	%r23, %r25;
	cvt.s64.s32 	%rd7, %r23;
	add.s64 	%rd8, %rd1, %rd7;
	ld.global.u8 	%rs2, [%rd8];
	setp.lt.u16 	%p2, %rs2, %rs1;
	add.s32 	%r25, %r23, 1;
	add.s32 	%r24, %r24, 1;
	@%p2 bra 	$L__BB0_4;
	cvt.s64.s32 	%rd9, %r24;
	add.s64 	%rd2, %rd1, %rd9;
	mov.u32 	%r26, %r22;
$L__BB0_6:
	mov.u32 	%r22, %r26;
	cvt.s64.s32 	%rd10, %r22;
	add.s64 	%rd3, %rd1, %rd10;
	ld.global.u8 	%rs3, [%rd3];
	setp.gt.u16 	%p3, %rs3, %rs1;
	add.s32 	%r26, %r22, -1;
	@%p3 bra 	$L__BB0_6;
	setp.gt.s32 	%p4, %r23, %r22;
	@%p4 bra 	$L__BB0_9;
	st.global.u8 	[%rd2], %rs3;
	st.global.u8 	[%rd3], %rs2;
	mov.u32 	%r23, %r25;
	mov.u32 	%r22, %r26;
$L__BB0_9:
	setp.le.s32 	%p5, %r23, %r22;
	@%p5 bra 	$L__BB0_3;
$L__BB0_10:
	setp.ge.s32 	%p6, %r21, %r22;
	@%p6 bra 	$L__BB0_12;
	{ // callseq 0, 0
	.param .b64 param0;
	st.param.b64 	[param0], %rd4;
	.param .b32 param1;
	st.param.b32 	[param1], %r21;
	.param .b32 param2;
	st.param.b32 	[param2], %r22;
	call.uni 
	quickSort, 
	(
	param0, 
	param1, 
	param2
	);
	} // callseq 0
$L__BB0_12:
	setp.lt.s32 	%p7, %r23, %r16;
	mov.u32 	%r21, %r23;
	@%p7 bra 	$L__BB0_1;
	ret;

}
	// .globl	adaptive_median_filter_kernel
.visible .entry adaptive_median_filter_kernel(
	.param .u64 .ptr .align 1 adaptive_median_filter_kernel_param_0,
	.param .u64 .ptr .align 1 adaptive_median_filter_kernel_param_1,
	.param .u32 adaptive_median_filter_kernel_param_2,
	.param .u32 adaptive_median_filter_kernel_param_3,
	.param .u64 .ptr .align 1 adaptive_median_filter_kernel_param_4
)
{
	.reg .pred 	%p<25>;
	.reg .b16 	%rs<5>;
	.reg .b32 	%r<59>;
	.reg .b64 	%rd<19>;
	.reg .b64 	%fd<32>;

	ld.param.u64 	%rd5, [adaptive_median_filter_kernel_param_0];
	ld.param.u64 	%rd6, [adaptive_median_filter_kernel_param_1];
	ld.param.u32 	%r25, [adaptive_median_filter_kernel_param_2];
	ld.param.u32 	%r26, [adaptive_median_filter_kernel_param_3];
	ld.param.u64 	%rd7, [adaptive_median_filter_kernel_param_4];
	cvta.to.global.u64 	%rd8, %rd6;
	cvta.to.global.u64 	%rd9, %rd7;
	cvta.to.global.u64 	%rd1, %rd5;
	mov.u32 	%r28, %ctaid.x;
	mov.u32 	%r29, %ntid.x;
	mov.u32 	%r30, %tid.x;
	mad.lo.s32 	%r1, %r28, %r29, %r30;
	mov.u32 	%r31, %ctaid.y;
	mov.u32 	%r32, %ntid.y;
	mov.u32 	%r33, %tid.y;
	mad.lo.s32 	%r2, %r31, %r32, %r33;
	mad.lo.s32 	%r34, %r25, %r2, %r1;
	cvt.s64.s32 	%rd10, %r34;
	add.s64 	%rd11, %rd1, %rd10;
	ld.global.u8 	%rs1, [%rd11];
	mul.lo.s32 	%r35, %r34, 50;
	cvt.s64.s32 	%rd12, %r35;
	add.s64 	%rd2, %rd9, %rd12;
	add.s64 	%rd3, %rd7, %rd12;
	add.s64 	%rd4, %rd8, %rd10;
	mov.b32 	%r58, 3;
$L__BB1_1:
	add.s32 	%r37, %r58, -1;
	shr.u32 	%r38, %r37, 31;
	add.s32 	%r39, %r37, %r38;
	shr.s32 	%r4, %r39, 1;
	sub.s32 	%r50, %r1, %r4;
	add.s32 	%r6, %r4, %r1;
	setp.gt.s32 	%p2, %r50, %r6;
	mov.b32 	%r55, 0;
	mov.f64 	%fd27, 0d0000000000000000;
	mov.f64 	%fd26, 0d406FE00000000000;
	@%p2 bra 	$L__BB1_9;
	sub.s32 	%r7, %r2, %r4;
	add.s32 	%r8, %r4, %r2;
	mul.lo.s32 	%r9, %r25, %r7;
	mov.f64 	%fd26, 0d406FE00000000000;
	mov.f64 	%fd27, 0d0000000000000000;
	mov.b32 	%r55, 0;
$L__BB1_3:
	setp.gt.s32 	%p3, %r7, %r8;
	@%p3 bra 	$L__BB1_8;
	add.s32 	%r52, %r9, %r50;
	mov.u32 	%r53, %r7;
$L__BB1_5:
	setp.ge.s32 	%p4, %r50, %r25;
	or.b32  	%r41, %r53, %r50;
	shr.u32 	%r42, %r41, 31;
	and.b32  	%r43, %r42, 1;
	setp.eq.b32 	%p5, %r43, 1;
	setp.ge.s32 	%p6, %r53, %r26;
	or.pred  	%p7, %p4, %p6;
	or.pred  	%p8, %p7, %p5;
	@%p8 bra 	$L__BB1_7;
	cvt.s64.s32 	%rd13, %r52;
	add.s64 	%rd14, %rd1, %rd13;
	ld.global.u8 	%rs2, [%rd14];
	cvt.rn.f64.u16 	%fd18, %rs2;
	setp.gt.f64 	%p9, %fd26, %fd18;
	selp.f64 	%fd26, %fd18, %fd26, %p9;
	setp.lt.f64 	%p10, %fd27, %fd18;
	selp.f64 	%fd27, %fd18, %fd27, %p10;
	cvt.s64.s32 	%rd15, %r55;
	add.s64 	%rd16, %rd2, %rd15;
	st.global.u8 	[%rd16], %rs2;
	add.s32 	%r55, %r55, 1;
$L__BB1_7:
	add.s32 	%r18, %r53, 1;
	add.s32 	%r52, %r52, %r25;
	setp.lt.s32 	%p11, %r53, %r8;
	mov.u32 	%r53, %r18;
	@%p11 bra 	$L__BB1_5;
$L__BB1_8:
	add.s32 	%r21, %r50, 1;
	setp.ne.s32 	%p12, %r50, %r6;
	mov.u32 	%r50, %r21;
	@%p12 bra 	$L__BB1_3;
$L__BB1_9:
	{ // callseq 1, 0
	.param .b64 param0;
	st.param.b64 	[param0], %rd3;
	.param .b32 param1;
	st.param.b32 	[param1], 0;
	.param .b32 param2;
	st.param.b32 	[param2], %r55;
	call.uni 
	quickSort, 
	(
	param0, 
	param1, 
	param2
	);
	} // callseq 1
	shr.u32 	%r44, %r55, 31;
	add.s32 	%r45, %r55, %r44;
	shr.s32 	%r46, %r45, 1;
	cvt.s64.s32 	%rd17, %r46;
	add.s64 	%rd18, %rd2, %rd17;
	ld.global.u8 	%rs3, [%rd18];
	cvt.rn.f64.u16 	%fd19, %rs3;
	setp.geu.f64 	%p13, %fd26, %fd19;
	setp.leu.f64 	%p14, %fd27, %fd19;
	or.pred  	%p15, %p13, %p14;
	@%p15 bra 	$L__BB1_13;
	cvt.rn.f64.u16 	%fd20, %rs1;
	setp.geu.f64 	%p19, %fd26, %fd20;
	setp.leu.f64 	%p20, %fd27, %fd20;
	or.pred  	%p21, %p19, %p20;
	@%p21 bra 	$L__BB1_12;
	st.global.u8 	[%rd4], %rs1;
	mov.pred 	%p24, 0;
	bra.uni 	$L__BB1_15;
$L__BB1_12:
	cvt.rzi.u32.f64 	%r48, %fd19;
	st.global.u8 	[%rd4], %r48;
	mov.pred 	%p24, 0;
	bra.uni 	$L__BB1_15;
$L__BB1_13:
	add.s32 	%r23, %r58, 2;
	setp.lt.s32 	%p17, %r58, 6;
	mov.pred 	%p24, -1;
	mov.u32 	%r58, %r23;
	@%p17 bra 	$L__BB1_15;
	cvt.rzi.u32.f64 	%r47, %fd19;
	st.global.u8 	[%rd4], %r47;
	mov.pred 	%p24, 0;
	mov.u32 	%r58, %r23;
$L__BB1_15:
	@%p24 bra 	$L__BB1_1;
	ret;

}


// ===== COMPILED SASS (sm_100) =====

	.target	sm_100

	.elftype	@"ET_EXEC"


//--------------------- .note.nv.tkinfo           --------------------------
	.section	.note.nv.tkinfo,"",@"SHT_NOTE"
	.sectionflags	@"SHF_NOTE_NV_TKINFO"
	.tkinfo
        /*0018*/ 	.word	0x00000002
        /*0030*/ 	.string	""
        /*0030*/ 	.string	"ptxas"
        /*0030*/ 	.string	"Cuda compilation tools, release 13.0, V13.0.88"
        /*0030*/ 	.string	"Build cuda_13.0.r13.0/compiler.36424714_0"
        /*0030*/ 	.string	"-arch sm_100 -m 64 "



//--------------------- .note.nv.cuinfo           --------------------------
	.section	.note.nv.cuinfo,"",@"SHT_NOTE"
	.sectionflags	@"SHF_NOTE_NV_CUINFO"
        /*0018*/ 	.short	0x0002
        /*001a*/ 	.short	0x0064
        /*001c*/ 	.short	0x0082
	.zero		2


//--------------------- .nv.info                  --------------------------
	.section	.nv.info,"",@"SHT_CUDA_INFO"
	.align	4


	//----- nvinfo : EIATTR_REGCOUNT
	.align		4
        /*0000*/ 	.byte	0x04, 0x2f
        /*0002*/ 	.short	(.L_1 - .L_0)
	.align		4
.L_0:
        /*0004*/ 	.word	index@(adaptive_median_filter_kernel)
        /*0008*/ 	.word	0x00000020


	//----- nvinfo : EIATTR_FRAME_SIZE
	.align		4
.L_1:
        /*000c*/ 	.byte	0x04, 0x11
        /*000e*/ 	.short	(.L_3 - .L_2)
	.align		4
.L_2:
        /*0010*/ 	.word	index@($adaptive_median_filter_kernel$quickSort)
        /*0014*/ 	.word	0x00000000


	//----- nvinfo : EIATTR_FRAME_SIZE
	.align		4
.L_3:
        /*0018*/ 	.byte	0x04, 0x11
        /*001a*/ 	.short	(.L_5 - .L_4)
	.align		4
.L_4:
        /*001c*/ 	.word	index@(adaptive_median_filter_kernel)
        /*0020*/ 	.word	0x00000000


	//----- nvinfo : EIATTR_MIN_STACK_SIZE
	.align		4
.L_5:
        /*0024*/ 	.byte	0x04, 0x12
        /*0026*/ 	.short	(.L_7 - .L_6)
	.align		4
.L_6:
        /*0028*/ 	.word	index@(adaptive_median_filter_kernel)
        /*002c*/ 	.word	0x00000000
.L_7:


//--------------------- .nv.compat                --------------------------
	.section	.nv.compat,"",@"SHT_CUDA_COMPAT_INFO"
	.align	4
        /*0000*/ 	.byte	0x02, 0x09, 0x00, 0x00, 0x02, 0x02, 0x01, 0x00, 0x02, 0x05, 0x05, 0x00, 0x03, 0x07, 0x01, 0x01
        /*0010*/ 	.byte	0x02, 0x03, 0x00, 0x00, 0x02, 0x06, 0x01, 0x00, 0x04, 0x0b, 0x08, 0x00, 0x01, 0x00, 0x00, 0x00
        /*0020*/ 	.byte	0x00, 0x00, 0x00, 0x00


//--------------------- .nv.info.adaptive_median_filter_kernel --------------------------
	.section	.nv.info.adaptive_median_filter_kernel,"",@"SHT_CUDA_INFO"
	.sectionflags	@""
	.align	4


	//----- nvinfo : EIATTR_CUDA_API_VERSION
	.align		4
        /*0000*/ 	.byte	0x04, 0x37
        /*0002*/ 	.short	(.L_9 - .L_8)
.L_8:
        /*0004*/ 	.word	0x00000082


	//----- nvinfo : EIATTR_KPARAM_INFO
	.align		4
.L_9:
        /*0008*/ 	.byte	0x04, 0x17
        /*000a*/ 	.short	(.L_11 - .L_10)
.L_10:
        /*000c*/ 	.word	0x00000000
        /*0010*/ 	.short	0x0004
        /*0012*/ 	.short	0x0018
        /*0014*/ 	.byte	0x00, 0xf5, 0x21, 0x00


	//----- nvinfo : EIATTR_KPARAM_INFO
	.align		4
.L_11:
        /*0018*/ 	.byte	0x04, 0x17
        /*001a*/ 	.short	(.L_13 - .L_12)
.L_12:
        /*001c*/ 	.word	0x00000000
        /*0020*/ 	.short	0x0003
        /*0022*/ 	.short	0x0014
        /*0024*/ 	.byte	0x00, 0xf0, 0x11, 0x00


	//----- nvinfo : EIATTR_KPARAM_INFO
	.align		4
.L_13:
        /*0028*/ 	.byte	0x04, 0x17
        /*002a*/ 	.short	(.L_15 - .L_14)
.L_14:
        /*002c*/ 	.word	0x00000000
        /*0030*/ 	.short	0x0002
        /*0032*/ 	.short	0x0010
        /*0034*/ 	.byte	0x00, 0xf0, 0x11, 0x00


	//----- nvinfo : EIATTR_KPARAM_INFO
	.align		4
.L_15:
        /*0038*/ 	.byte	0x04, 0x17
        /*003a*/ 	.short	(.L_17 - .L_16)
.L_16:
        /*003c*/ 	.word	0x00000000
        /*0040*/ 	.short	0x0001
        /*0042*/ 	.short	0x0008
        /*0044*/ 	.byte	0x00, 0xf5, 0x21, 0x00


	//----- nvinfo : EIATTR_KPARAM_INFO
	.align		4
.L_17:
        /*0048*/ 	.byte	0x04, 0x17
        /*004a*/ 	.short	(.L_19 - .L_18)
.L_18:
        /*004c*/ 	.word	0x00000000
        /*0050*/ 	.short	0x0000
        /*0052*/ 	.short	0x0000
        /*0054*/ 	.byte	0x00, 0xf5, 0x21, 0x00


	//----- nvinfo : EIATTR_SPARSE_MMA_MASK
	.align		4
.L_19:
        /*0058*/ 	.byte	0x03, 0x50
        /*005a*/ 	.short	0x0000


	//----- nvinfo : EIATTR_MAXREG_COUNT
	.align		4
        /*005c*/ 	.byte	0x03, 0x1b
        /*005e*/ 	.short	0x00ff


	//----- nvinfo : EIATTR_MERCURY_ISA_VERSION
	.align		4
        /*0060*/ 	.byte	0x03, 0x5f
        /*0062*/ 	.short	0x0101


	//----- nvinfo : EIATTR_VRC_CTA_INIT_COUNT
	.align		4
        /*0064*/ 	.byte	0x02, 0x4a
	.zero		1
	.zero		1


	//----- nvinfo : EIATTR_EXIT_INSTR_OFFSETS
	.align		4
        /*0068*/ 	.byte	0x04, 0x1c
        /*006a*/ 	.short	(.L_21 - .L_20)


	//   ....[0]....
.L_20:
        /*006c*/ 	.word	0x00000710


	//----- nvinfo : EIATTR_CRS_STACK_SIZE
	.align		4
.L_21:
        /*0070*/ 	.byte	0x04, 0x1e
        /*0072*/ 	.short	(.L_23 - .L_22)
.L_22:
        /*0074*/ 	.word	0x00000000


	//----- nvinfo : EIATTR_CBANK_PARAM_SIZE
	.align		4
.L_23:
        /*0078*/ 	.byte	0x03, 0x19
        /*007a*/ 	.short	0x0020


	//----- nvinfo : EIATTR_PARAM_CBANK
	.align		4
        /*007c*/ 	.byte	0x04, 0x0a
        /*007e*/ 	.short	(.L_25 - .L_24)
	.align		4
.L_24:
        /*0080*/ 	.word	index@(.nv.constant0.adaptive_median_filter_kernel)
        /*0084*/ 	.short	0x0380
        /*0086*/ 	.short	0x0020


	//----- nvinfo : EIATTR_SW_WAR
	.align		4
.L_25:
        /*0088*/ 	.byte	0x04, 0x36
        /*008a*/ 	.short	(.L_27 - .L_26)
.L_26:
        /*008c*/ 	.word	0x00000008
.L_27:


//--------------------- .nv.callgraph             --------------------------
	.section	.nv.callgraph,"",@"SHT_CUDA_CALLGRAPH"
	.align	4
	.sectionentsize	8
	.align		4
        /*0000*/ 	.word	0x00000000
	.align		4
        /*0004*/ 	.word	0xffffffff
	.align		4
        /*0008*/ 	.word	0x00000000
	.align		4
        /*000c*/ 	.word	0xfffffffe
	.align		4
        /*0010*/ 	.word	0x00000000
	.align		4
        /*0014*/ 	.word	0xfffffffd
	.align		4
        /*0018*/ 	.word	0x00000000
	.align		4
        /*001c*/ 	.word	0xfffffffc


//--------------------- .text.adaptive_median_filter_kernel --------------------------
	.section	.text.adaptive_median_filter_kernel,"ax",@progbits
	.align	128
        .global         adaptive_median_filter_kernel
        .type           adaptive_median_filter_kernel,@function
        .size           adaptive_median_filter_kernel,(.L_x_24 - adaptive_median_filter_kernel)
        .other          adaptive_median_filter_kernel,@"STO_CUDA_ENTRY STV_DEFAULT"
adaptive_median_filter_kernel:
.text.adaptive_median_filter_kernel:
[----:B------:R-:W0:Y:S01]  /*0000*/  LDC R1, c[0x0][0x37c] ;  /* 0x0000df00ff017b82 */ /* 0x000e220000000800 */
[----:B------:R-:W1:Y:S07]  /*0010*/  S2R R0, SR_TID.X ;  /* 0x0000000000007919 */ /* 0x000e6e0000002100 */
[----:B------:R-:W1:Y:S01]  /*0020*/  LDC R23, c[0x0][0x360] ;  /* 0x0000d800ff177b82 */ /* 0x000e620000000800 */
[----:B------:R-:W2:Y:S01]  /*0030*/  LDCU UR6, c[0x0][0x390] ;  /* 0x00007200ff0677ac */ /* 0x000ea20008000800 */
[----:B------:R-:W3:Y:S01]  /*0040*/  S2R R3, SR_TID.Y ;  /* 0x0000000000037919 */ /* 0x000ee20000002200 */
[----:B------:R-:W4:Y:S05]  /*0050*/  LDCU.128 UR8, c[0x0][0x380] ;  /* 0x00007000ff0877ac */ /* 0x000f2a0008000c00 */
[----:B------:R-:W1:Y:S01]  /*0060*/  S2UR UR4, SR_CTAID.X ;  /* 0x00000000000479c3 */ /* 0x000e620000002500 */
[----:B------:R-:W4:Y:S01]  /*0070*/  LDCU.64 UR36, c[0x0][0x358] ;  /* 0x00006b00ff2477ac */ /* 0x000f220008000a00 */
[----:B------:R-:W0:Y:S06]  /*0080*/  LDCU.64 UR38, c[0x0][0x380] ;  /* 0x00007000ff2677ac */ /* 0x000e2c0008000a00 */
[----:B------:R-:W3:Y:S08]  /*0090*/  S2UR UR5, SR_CTAID.Y ;  /* 0x00000000000579c3 */ /* 0x000ef00000002600 */
[----:B------:R-:W3:Y:S01]  /*00a0*/  LDC R22, c[0x0][0x364] ;  /* 0x0000d900ff167b82 */ /* 0x000ee20000000800 */
[----:B-1----:R-:W-:-:S02]  /*00b0*/  IMAD R23, R23, UR4, R0 ;  /* 0x0000000417177c24 */ /* 0x002fc4000f8e0200 */
[----:B---3--:R-:W-:Y:S01]  /*00c0*/  IMAD R22, R22, UR5, R3 ;  /* 0x0000000516167c24 */ /* 0x008fe2000f8e0203 */
[----:B------:R-:W1:Y:S03]  /*00d0*/  LDCU.64 UR4, c[0x0][0x398] ;  /* 0x00007300ff0477ac */ /* 0x000e660008000a00 */
[----:B--2---:R-:W-:-:S05]  /*00e0*/  IMAD R28, R22, UR6, R23 ;  /* 0x00000006161c7c24 */ /* 0x004fca000f8e0217 */
[----:B----4-:R-:W-:Y:S02]  /*00f0*/  IADD3 R4, P0, PT, R28, UR8, RZ ;  /* 0x000000081c047c10 */ /* 0x010fe4000ff1e0ff */
[----:B------:R-:W-:-:S04]  /*0100*/  SHF.R.S32.HI R0, RZ, 0x1f, R28 ;  /* 0x0000001fff007819 */ /* 0x000fc8000001141c */
[----:B------:R-:W-:-:S05]  /*0110*/  IADD3.X R5, PT, PT, R0, UR9, RZ, P0, !PT ;  /* 0x0000000900057c10 */ /* 0x000fca00087fe4ff */
[----:B------:R2:W5:Y:S01]  /*0120*/  LDG.E.U8 R19, desc[UR36][R4.64] ;  /* 0x0000002404137981 */ /* 0x000562000c1e1100 */
[C---:B------:R-:W-:Y:S01]  /*0130*/  IMAD R2, R28.reuse, 0x32, RZ ;  /* 0x000000321c027824 */ /* 0x040fe200078e02ff */
[----:B------:R-:W-:Y:S01]  /*0140*/  IADD3 R28, P1, PT, R28, UR10, RZ ;  /* 0x0000000a1c1c7c10 */ /* 0x000fe2000ff3e0ff */
[----:B------:R-:W-:-:S03]  /*0150*/  IMAD.MOV.U32 R18, RZ, RZ, 0x3 ;  /* 0x00000003ff127424 */ /* 0x000fc600078e00ff */
[----:B-1----:R-:W-:Y:S02]  /*0160*/  IADD3 R16, P0, PT, R2, UR4, RZ ;  /* 0x0000000402107c10 */ /* 0x002fe4000ff1e0ff */
[----:B------:R-:W-:Y:S02]  /*0170*/  IADD3.X R29, PT, PT, R0, UR11, RZ, P1, !PT ;  /* 0x0000000b001d7c10 */ /* 0x000fe40008ffe4ff */
[----:B0-2---:R-:W-:-:S09]  /*0180*/  LEA.HI.X.SX32 R2, R2, UR5, 0x1, P0 ;  /* 0x0000000502027c11 */ /* 0x005fd200080f0eff */
.L_x_11:
[----:B------:R-:W-:Y:S01]  /*0190*/  VIADD R0, R18, 0xffffffff ;  /* 0xffffffff12007836 */ /* 0x000fe20000000000 */
[----:B------:R-:W-:Y:S01]  /*01a0*/  BSSY.RECONVERGENT B0, `(.L_x_0) ;  /* 0x0000036000007945 */ /* 0x000fe20003800200 */
[----:B------:R-:W-:Y:S01]  /*01b0*/  IMAD.MOV.U32 R17, RZ, RZ, RZ ;  /* 0x000000ffff117224 */ /* 0x000fe200078e00ff */
[----:B------:R-:W-:Y:S01]  /*01c0*/  CS2R R26, SRZ ;  /* 0x00000000001a7805 */ /* 0x000fe2000001ff00 */
[----:B------:R-:W-:Y:S01]  /*01d0*/  IMAD.MOV.U32 R24, RZ, RZ, 0x0 ;  /* 0x00000000ff187424 */ /* 0x000fe200078e00ff */
[----:B------:R-:W-:Y:S01]  /*01e0*/  LEA.HI R0, R0, R0, RZ, 0x1 ;  /* 0x0000000000007211 */ /* 0x000fe200078f08ff */
[----:B------:R-:W-:-:S03]  /*01f0*/  IMAD.MOV.U32 R25, RZ, RZ, 0x406fe000 ;  /* 0x406fe000ff197424 */ /* 0x000fc600078e00ff */
[----:B------:R-:W-:-:S05]  /*0200*/  SHF.R.S32.HI R13, RZ, 0x1, R0 ;  /* 0x00000001ff0d7819 */ /* 0x000fca0000011400 */
[C-C-:B------:R-:W-:Y:S02]  /*0210*/  IMAD.IADD R3, R23.reuse, 0x1, -R13.reuse ;  /* 0x0000000117037824 */ /* 0x140fe400078e0a0d */
[----:B------:R-:W-:-:S05]  /*0220*/  IMAD.IADD R0, R23, 0x1, R13 ;  /* 0x0000000117007824 */ /* 0x000fca00078e020d */
[----:B------:R-:W-:-:S13]  /*0230*/  ISETP.GT.AND P0, PT, R3, R0, PT ;  /* 0x000000000300720c */ /* 0x000fda0003f04270 */
[----:B01----:R-:W-:Y:S05]  /*0240*/  @P0 BRA `(.L_x_1) ;  /* 0x0000000000ac0947 */ /* 0x003fea0003800000 */
[C-C-:B------:R-:W-:Y:S01]  /*0250*/  IMAD.IADD R12, R22.reuse, 0x1, -R13.reuse ;  /* 0x00000001160c7824 */ /* 0x140fe200078e0a0d */
[----:B------:R-:W-:Y:S01]  /*0260*/  CS2R R26, SRZ ;  /* 0x00000000001a7805 */ /* 0x000fe2000001ff00 */
[----:B------:R-:W-:Y:S02]  /*0270*/  IMAD.IADD R13, R22, 0x1, R13 ;  /* 0x00000001160d7824 */ /* 0x000fe400078e020d */
[----:B------:R-:W-:Y:S02]  /*0280*/  IMAD.MOV.U32 R17, RZ, RZ, RZ ;  /* 0x000000ffff117224 */ /* 0x000fe400078e00ff */
[----:B------:R-:W-:Y:S02]  /*0290*/  IMAD.MOV.U32 R24, RZ, RZ, 0x0 ;  /* 0x00000000ff187424 */ /* 0x000fe400078e00ff */
[----:B------:R-:W-:-:S07]  /*02a0*/  IMAD.MOV.U32 R25, RZ, RZ, 0x406fe000 ;  /* 0x406fe000ff197424 */ /* 0x000fce00078e00ff */
.L_x_7:
[----:B------:R-:W-:Y:S01]  /*02b0*/  ISETP.GT.AND P0, PT, R12, R13, PT ;  /* 0x0000000d0c00720c */ /* 0x000fe20003f04270 */
[----:B------:R-:W-:-:S12]  /*02c0*/  BSSY.RECONVERGENT B1, `(.L_x_2) ;  /* 0x0000020000017945 */ /* 0x000fd80003800200 */
[----:B------:R-:W-:Y:S05]  /*02d0*/  @P0 BRA `(.L_x_3) ;  /* 0x0000000000780947 */ /* 0x000fea0003800000 */
[----:B------:R-:W0:Y:S01]  /*02e0*/  LDCU UR4, c[0x0][0x390] ;  /* 0x00007200ff0477ac */ /* 0x000e220008000800 */
[----:B------:R-:W-:Y:S02]  /*02f0*/  IMAD.MOV.U32 R14, RZ, RZ, R12 ;  /* 0x000000ffff0e7224 */ /* 0x000fe400078e000c */
[----:B0-----:R-:W-:-:S07]  /*0300*/  IMAD R15, R12, UR4, R3 ;  /* 0x000000040c0f7c24 */ /* 0x001fce000f8e0203 */
.L_x_6:
[----:B------:R-:W0:Y:S01]  /*0310*/  LDC.64 R4, c[0x0][0x390] ;  /* 0x0000e400ff047b82 */ /* 0x000e220000000a00 */
[C---:B------:R-:W-:Y:S01]  /*0320*/  LOP3.LUT R6, R14.reuse, R3, RZ, 0xfc, !PT ;  /* 0x000000030e067212 */ /* 0x040fe200078efcff */
[----:B------:R-:W-:Y:S01]  /*0330*/  BSSY.RECONVERGENT B2, `(.L_x_4) ;  /* 0x0000015000027945 */ /* 0x000fe20003800200 */
[C---:B------:R-:W-:Y:S02]  /*0340*/  ISETP.GE.AND P1, PT, R14.reuse, R13, PT ;  /* 0x0000000d0e00720c */ /* 0x040fe40003f26270 */
[----:B------:R-:W-:Y:S02]  /*0350*/  SHF.R.U32.HI R6, RZ, 0x1f, R6 ;  /* 0x0000001fff067819 */ /* 0x000fe40000011606 */
[----:B0-----:R-:W-:-:S04]  /*0360*/  ISETP.GE.AND P0, PT, R14, R5, PT ;  /* 0x000000050e00720c */ /* 0x001fc80003f06270 */
[----:B------:R-:W-:-:S04]  /*0370*/  ISETP.GE.OR P0, PT, R3, R4, P0 ;  /* 0x000000040300720c */ /* 0x000fc80000706670 */
[----:B------:R-:W-:-:S13]  /*0380*/  ISETP.EQ.U32.OR P0, PT, R6, 0x1, P0 ;  /* 0x000000010600780c */ /* 0x000fda0000702470 */
[----:B------:R-:W-:Y:S05]  /*0390*/  @P0 BRA `(.L_x_5) ;  /* 0x0000000000380947 */ /* 0x000fea0003800000 */
[----:B------:R-:W-:-:S04]  /*03a0*/  IADD3 R10, P0, PT, R15, UR38, RZ ;  /* 0x000000260f0a7c10 */ /* 0x000fc8000ff1e0ff */
[----:B------:R-:W-:-:S06]  /*03b0*/  LEA.HI.X.SX32 R11, R15, UR39, 0x1, P0 ;  /* 0x000000270f0b7c11 */ /* 0x000fcc00080f0eff */
[----:B------:R-:W2:Y:S01]  /*03c0*/  LDG.E.U8 R11, desc[UR36][R10.64] ;  /* 0x000000240a0b7981 */ /* 0x000ea2000c1e1100 */
[----:B------:R-:W-:-:S04]  /*03d0*/  IADD3 R6, P0, PT, R17, R16, RZ ;  /* 0x0000001011067210 */ /* 0x000fc80007f1e0ff */
[C---:B------:R-:W-:Y:S01]  /*03e0*/  LEA.HI.X.SX32 R7, R17.reuse, R2, 0x1, P0 ;  /* 0x0000000211077211 */ /* 0x040fe200000f0eff */
[----:B------:R-:W-:Y:S01]  /*03f0*/  VIADD R17, R17, 0x1 ;  /* 0x0000000111117836 */ /* 0x000fe20000000000 */
[----:B--2---:R-:W0:Y:S03]  /*0400*/  I2F.F64.U16 R8, R11 ;  /* 0x0000000b00087312 */ /* 0x004e260000101800 */
[----:B------:R1:W-:Y:S01]  /*0410*/  STG.E.U8 desc[UR36][R6.64], R11 ;  /* 0x0000000b06007986 */ /* 0x0003e2000c101124 */
[--C-:B0-----:R-:W-:Y:S02]  /*0420*/  DSETP.GT.AND P0, PT, R24, R8.reuse, PT ;  /* 0x000000081800722a */ /* 0x101fe40003f04000 */
[----:B------:R-:W-:-:S04]  /*0430*/  DSETP.GEU.AND P2, PT, R26, R8, PT ;  /* 0x000000081a00722a */ /* 0x000fc80003f4e000 */
[C---:B------:R-:W-:Y:S02]  /*0440*/  FSEL R24, R8.reuse, R24, P0 ;  /* 0x0000001808187208 */ /* 0x040fe40000000000 */
[C---:B------:R-:W-:Y:S02]  /*0450*/  FSEL R25, R9.reuse, R25, P0 ;  /* 0x0000001909197208 */ /* 0x040fe40000000000 */
[----:B------:R-:W-:Y:S02]  /*0460*/  FSEL R26, R8, R26, !P2 ;  /* 0x0000001a081a7208 */ /* 0x000fe40005000000 */
[----:B-1----:R-:W-:-:S07]  /*0470*/  FSEL R27, R9, R27, !P2 ;  /* 0x0000001b091b7208 */ /* 0x002fce0005000000 */
.L_x_5:
[----:B------:R-:W-:Y:S05]  /*0480*/  BSYNC.RECONVERGENT B2 ;  /* 0x0000000000027941 */ /* 0x000fea0003800200 */
.L_x_4:
[----:B------:R-:W-:Y:S02]  /*0490*/  VIADD R14, R14, 0x1 ;  /* 0x000000010e0e7836 */ /* 0x000fe40000000000 */
[----:B------:R-:W-:Y:S01]  /*04a0*/  IMAD.IADD R15, R15, 0x1, R4 ;  /* 0x000000010f0f7824 */ /* 0x000fe200078e0204 */
[----:B------:R-:W-:Y:S06]  /*04b0*/  @!P1 BRA `(.L_x_6) ;  /* 0xfffffffc00949947 */ /* 0x000fec000383ffff */
.L_x_3:
[----:B------:R-:W-:Y:S05]  /*04c0*/  BSYNC.RECONVERGENT B1 ;  /* 0x0000000000017941 */ /* 0x000fea0003800200 */
.L_x_2:
[C---:B------:R-:W-:Y:S01]  /*04d0*/  ISETP.NE.AND P0, PT, R3.reuse, R0, PT ;  /* 0x000000000300720c */ /* 0x040fe20003f05270 */
[----:B------:R-:W-:-:S12]  /*04e0*/  VIADD R3, R3, 0x1 ;  /* 0x0000000103037836 */ /* 0x000fd80000000000 */
[----:B------:R-:W-:Y:S05]  /*04f0*/  @P0 BRA `(.L_x_7) ;  /* 0xfffffffc006c0947 */ /* 0x000fea000383ffff */
.L_x_1:
[----:B------:R-:W-:Y:S05]  /*0500*/  BSYNC.RECONVERGENT B0 ;  /* 0x0000000000007941 */ /* 0x000fea0003800200 */
.L_x_0:
[----:B------:R-:W-:Y:S01]  /*0510*/  IMAD.MOV.U32 R4, RZ, RZ, R16 ;  /* 0x000000ffff047224 */ /* 0x000fe200078e0010 */
[----:B------:R-:W-:Y:S01]  /*0520*/  MOV R20, 0x580 ;  /* 0x0000058000147802 */ /* 0x000fe20000000f00 */
[----:B------:R-:W-:Y:S02]  /*0530*/  IMAD.MOV.U32 R5, RZ, RZ, R2 ;  /* 0x000000ffff057224 */ /* 0x000fe400078e0002 */
[----:B------:R-:W-:Y:S02]  /*0540*/  IMAD.MOV.U32 R6, RZ, RZ, RZ ;  /* 0x000000ffff067224 */ /* 0x000fe400078e00ff */
[----:B------:R-:W-:Y:S02]  /*0550*/  IMAD.MOV.U32 R7, RZ, RZ, R17 ;  /* 0x000000ffff077224 */ /* 0x000fe400078e0011 */
[----:B------:R-:W-:-:S07]  /*0560*/  IMAD.MOV.U32 R21, RZ, RZ, 0x0 ;  /* 0x00000000ff157424 */ /* 0x000fce00078e00ff */
[----:B-----5:R-:W-:Y:S05]  /*0570*/  CALL.REL.NOINC `($adaptive_median_filter_kernel$quickSort) ;  /* 0x0000000000687944 */ /* 0x020fea0003c00000 */
[----:B------:R-:W-:-:S04]  /*0580*/  LEA.HI R17, R17, R17, RZ, 0x1 ;  /* 0x0000001111117211 */ /* 0x000fc800078f08ff */
[----:B------:R-:W-:-:S04]  /*0590*/  SHF.R.S32.HI R17, RZ, 0x1, R17 ;  /* 0x00000001ff117819 */ /* 0x000fc80000011411 */
[----:B------:R-:W-:-:S04]  /*05a0*/  IADD3 R4, P0, PT, R17, R16, RZ ;  /* 0x0000001011047210 */ /* 0x000fc80007f1e0ff */
[----:B------:R-:W-:-:S05]  /*05b0*/  LEA.HI.X.SX32 R5, R17, R2, 0x1, P0 ;  /* 0x0000000211057211 */ /* 0x000fca00000f0eff */
[----:B------:R-:W2:Y:S01]  /*05c0*/  LDG.E.U8 R4, desc[UR36][R4.64] ;  /* 0x0000002404047981 */ /* 0x000ea2000c1e1100 */
[----:B------:R-:W-:Y:S01]  /*05d0*/  BSSY.RECONVERGENT B0, `(.L_x_8) ;  /* 0x0000012000007945 */ /* 0x000fe20003800200 */
[----:B--2---:R-:W0:Y:S02]  /*05e0*/  I2F.F64.U16 R6, R4 ;  /* 0x0000000400067312 */ /* 0x004e240000101800 */
[----:B0-----:R-:W-:-:S06]  /*05f0*/  DSETP.GT.AND P0, PT, R26, R6, PT ;  /* 0x000000061a00722a */ /* 0x001fcc0003f04000 */
[----:B------:R-:W-:-:S14]  /*0600*/  DSETP.GEU.OR P0, PT, R24, R6, !P0 ;  /* 0x000000061800722a */ /* 0x000fdc000470e400 */
[----:B------:R-:W-:Y:S05]  /*0610*/  @P0 BRA `(.L_x_9) ;  /* 0x0000000000200947 */ /* 0x000fea0003800000 */
[----:B------:R-:W0:Y:S02]  /*0620*/  I2F.F64.U16 R4, R19 ;  /* 0x0000001300047312 */ /* 0x000e240000101800 */
[----:B0-----:R-:W-:-:S06]  /*0630*/  DSETP.GT.AND P0, PT, R26, R4, PT ;  /* 0x000000041a00722a */ /* 0x001fcc0003f04000 */
[----:B------:R-:W-:-:S14]  /*0640*/  DSETP.GEU.OR P0, PT, R24, R4, !P0 ;  /* 0x000000041800722a */ /* 0x000fdc000470e400 */
[----:B------:R-:W0:Y:S01]  /*0650*/  @P0 F2I.U32.F64.TRUNC R7, R6 ;  /* 0x0000000600070311 */ /* 0x000e22000030d000 */
[----:B------:R1:W-:Y:S04]  /*0660*/  @!P0 STG.E.U8 desc[UR36][R28.64], R19 ;  /* 0x000000131c008986 */ /* 0x0003e8000c101124 */
[----:B0-----:R1:W-:Y:S01]  /*0670*/  @P0 STG.E.U8 desc[UR36][R28.64], R7 ;  /* 0x000000071c000986 */ /* 0x0013e2000c101124 */
[----:B------:R-:W-:Y:S01]  /*0680*/  PLOP3.LUT P0, PT, PT, PT, PT, 0x8, 0x80 ;  /* 0x000000000080781c */ /* 0x000fe20003f0e170 */
[----:B------:R-:W-:-:S12]  /*0690*/  BRA `(.L_x_10) ;  /* 0x0000000000147947 */ /* 0x000fd80003800000 */
.L_x_9:
[C---:B------:R-:W-:Y:S01]  /*06a0*/  ISETP.GE.AND P1, PT, R18.reuse, 0x6, PT ;  /* 0x000000061200780c */ /* 0x040fe20003f26270 */
[----:B------:R-:W-:-:S03]  /*06b0*/  VIADD R18, R18, 0x2 ;  /* 0x0000000212127836 */ /* 0x000fc60000000000 */
[----:B------:R-:W-:-:S09]  /*06c0*/  PLOP3.LUT P0, PT, P1, PT, PT, 0x8, 0x80 ;  /* 0x000000000080781c */ /* 0x000fd20000f0e170 */
[----:B------:R-:W0:Y:S02]  /*06d0*/  @P1 F2I.U32.F64.TRUNC R7, R6 ;  /* 0x0000000600071311 */ /* 0x000e24000030d000 */
[----:B0-----:R0:W-:Y:S02]  /*06e0*/  @P1 STG.E.U8 desc[UR36][R28.64], R7 ;  /* 0x000000071c001986 */ /* 0x0011e4000c101124 */
.L_x_10:
[----:B------:R-:W-:Y:S05]  /*06f0*/  BSYNC.RECONVERGENT B0 ;  /* 0x0000000000007941 */ /* 0x000fea0003800200 */
.L_x_8:
[----:B------:R-:W-:Y:S05]  /*0700*/  @P0 BRA `(.L_x_11) ;  /* 0xfffffff800a00947 */ /* 0x000fea000383ffff */
[----:B------:R-:W-:Y:S05]  /*0710*/  EXIT ;  /* 0x000000000000794d */ /* 0x000fea0003800000 */
        .type           $adaptive_median_filter_kernel$quickSort,@function
        .size           $adaptive_median_filter_kernel$quickSort,(.L_x_24 - $adaptive_median_filter_kernel$quickSort)
$adaptive_median_filter_kernel$quickSort:
[----:B------:R-:W-:-:S05]  /*0720*/  VIADD R1, R1, 0xffffffd8 ;  /* 0xffffffd801017836 */ /* 0x000fca0000000000 */
[----:B------:R-:W-:Y:S04]  /*0730*/  STL [R1+0x24], R25 ;  /* 0x0000241901007387 */ /* 0x000fe80000100800 */
[----:B------:R-:W-:Y:S04]  /*0740*/  STL [R1+0x20], R24 ;  /* 0x0000201801007387 */ /* 0x000fe80000100800 */
[----:B------:R0:W-:Y:S04]  /*0750*/  STL [R1+0x1c], R22 ;  /* 0x00001c1601007387 */ /* 0x0001e80000100800 */
[----:B------:R-:W-:Y:S04]  /*0760*/  STL [R1+0x18], R21 ;  /* 0x0000181501007387 */ /* 0x000fe80000100800 */
[----:B------:R-:W-:Y:S01]  /*0770*/  STL [R1+0x14], R20 ;  /* 0x0000141401007387 */ /* 0x000fe20000100800 */
[----:B0-----:R-:W0:Y:S05]  /*0780*/  BMOV.32.CLEAR R22, B7 ;  /* 0x0000000007167355 */ /* 0x001e2a0000100000 */
[----:B------:R-:W-:Y:S04]  /*0790*/  STL [R1+0x10], R19 ;  /* 0x0000101301007387 */ /* 0x000fe80000100800 */
[----:B------:R1:W-:Y:S04]  /*07a0*/  STL [R1+0xc], R18 ;  /* 0x00000c1201007387 */ /* 0x0003e80000100800 */
[----:B------:R2:W-:Y:S04]  /*07b0*/  STL [R1+0x8], R17 ;  /* 0x0000081101007387 */ /* 0x0005e80000100800 */
[----:B------:R3:W-:Y:S01]  /*07c0*/  STL [R1+0x4], R16 ;  /* 0x0000041001007387 */ /* 0x0007e20000100800 */
[----:B-1----:R-:W1:Y:S05]  /*07d0*/  BMOV.32.CLEAR R18, B6 ;  /* 0x0000000006127355 */ /* 0x002e6a0000100000 */
[----:B------:R4:W-:Y:S01]  /*07e0*/  STL [R1], R2 ;  /* 0x0000000201007387 */ /* 0x0009e20000100800 */
[----:B--2---:R-:W-:-:S02]  /*07f0*/  IMAD.MOV.U32 R17, RZ, RZ, R4 ;  /* 0x000000ffff117224 */ /* 0x004fc400078e0004 */
[----:B---3--:R-:W-:Y:S02]  /*0800*/  IMAD.MOV.U32 R16, RZ, RZ, R5 ;  /* 0x000000ffff107224 */ /* 0x008fe400078e0005 */
[----:B----4-:R-:W-:Y:S01]  /*0810*/  IMAD.MOV.U32 R2, RZ, RZ, R7 ;  /* 0x000000ffff027224 */ /* 0x010fe200078e0007 */
[----:B------:R-:W2:Y:S01]  /*0820*/  LDC.64 R24, c[0x0][0x358] ;  /* 0x0000d600ff187b82 */ /* 0x000ea20000000a00 */
[----:B------:R-:W-:Y:S01]  /*0830*/  BSSY.RECONVERGENT B7, `(.L_x_12) ;  /* 0x0000044000077945 */ /* 0x000fe20003800200 */
[----:B01----:R-:W-:-:S07]  /*0840*/  IMAD.MOV.U32 R19, RZ, RZ, R6 ;  /* 0x000000ffff137224 */ /* 0x003fce00078e0006 */
.L_x_22:
[C-C-:B------:R-:W-:Y:S01]  /*0850*/  IMAD.IADD R0, R6.reuse, 0x1, R2.reuse ;  /* 0x0000000106007824 */ /* 0x140fe200078e0202 */
[----:B------:R-:W-:Y:S01]  /*0860*/  ISETP.GT.AND P0, PT, R6, R2, PT ;  /* 0x000000020600720c */ /* 0x000fe20003f04270 */
[----:B------:R-:W-:Y:S01]  /*0870*/  BSSY.RECONVERGENT B0, `(.L_x_13) ;  /* 0x0000033000007945 */ /* 0x000fe20003800200 */
[----:B------:R-:W-:Y:S02]  /*0880*/  IMAD.MOV.U32 R7, RZ, RZ, R2 ;  /* 0x000000ffff077224 */ /* 0x000fe400078e0002 */
[----:B------:R-:W-:-:S04]  /*0890*/  LEA.HI R0, R0, R0, RZ, 0x1 ;  /* 0x0000000000007211 */ /* 0x000fc800078f08ff */
[----:B------:R-:W-:-:S04]  /*08a0*/  SHF.R.S32.HI R0, RZ, 0x1, R0 ;  /* 0x00000001ff007819 */ /* 0x000fc80000011400 */
[----:B------:R-:W-:-:S04]  /*08b0*/  IADD3 R4, P1, PT, R0, R17, RZ ;  /* 0x0000001100047210 */ /* 0x000fc80007f3e0ff */
[----:B------:R-:W-:Y:S01]  /*08c0*/  LEA.HI.X.SX32 R5, R0, R16, 0x1, P1 ;  /* 0x0000001000057211 */ /* 0x000fe200008f0eff */
[----:B------:R-:W-:Y:S08]  /*08d0*/  @P0 BRA `(.L_x_14) ;  /* 0x0000000000b00947 */ /* 0x000ff00003800000 */
[----:B--2---:R-:W-:Y:S02]  /*08e0*/  R2UR UR4, R24 ;  /* 0x00000000180472ca */ /* 0x004fe400000e0000 */
[----:B------:R-:W-:-:S13]  /*08f0*/  R2UR UR5, R25 ;  /* 0x00000000190572ca */ /* 0x000fda00000e0000 */
[----:B------:R0:W5:Y:S01]  /*0900*/  LDG.E.U8 R11, desc[UR4][R4.64] ;  /* 0x00000004040b7981 */ /* 0x000162000c1e1100 */
[----:B------:R-:W-:Y:S02]  /*0910*/  IMAD.MOV.U32 R7, RZ, RZ, R2 ;  /* 0x000000ffff077224 */ /* 0x000fe400078e0002 */
[----:B------:R-:W-:-:S07]  /*0920*/  IMAD.MOV.U32 R19, RZ, RZ, R6 ;  /* 0x000000ffff137224 */ /* 0x000fce00078e0006 */
.L_x_19:
[----:B------:R-:W-:Y:S01]  /*0930*/  BSSY.RECONVERGENT B1, `(.L_x_15) ;  /* 0x000000d000017945 */ /* 0x000fe20003800200 */
[----:B------:R-:W-:Y:S02]  /*0940*/  VIADD R0, R19, 0xffffffff ;  /* 0xffffffff13007836 */ /* 0x000fe40000000000 */
[----:B------:R-:W-:-:S07]  /*0950*/  IMAD.MOV.U32 R3, RZ, RZ, R19 ;  /* 0x000000ffff037224 */ /* 0x000fce00078e0013 */
.L_x_16:
[----:B------:R-:W-:Y:S02]  /*0960*/  R2UR UR4, R24 ;  /* 0x00000000180472ca */ /* 0x000fe400000e0000 */
[----:B------:R-:W-:Y:S02]  /*0970*/  R2UR UR5, R25 ;  /* 0x00000000190572ca */ /* 0x000fe400000e0000 */
[----:B0-----:R-:W-:-:S04]  /*0980*/  IADD3 R4, P0, PT, R3, R17, RZ ;  /* 0x0000001103047210 */ /* 0x001fc80007f1e0ff */
[----:B------:R-:W-:-:S07]  /*0990*/  LEA.HI.X.SX32 R5, R3, R16, 0x1, P0 ;  /* 0x0000001003057211 */ /* 0x000fce00000f0eff */
[----:B------:R-:W2:Y:S01]  /*09a0*/  LDG.E.U8 R12, desc[UR4][R4.64] ;  /* 0x00000004040c7981 */ /* 0x000ea2000c1e1100 */
[----:B------:R-:W-:Y:S02]  /*09b0*/  IMAD.MOV.U32 R19, RZ, RZ, R3 ;  /* 0x000000ffff137224 */ /* 0x000fe400078e0003 */
[----:B------:R-:W-:Y:S02]  /*09c0*/  VIADD R0, R0, 0x1 ;  /* 0x0000000100007836 */ /* 0x000fe40000000000 */
[----:B------:R-:W-:Y:S01]  /*09d0*/  VIADD R3, R3, 0x1 ;  /* 0x0000000103037836 */ /* 0x000fe20000000000 */
[----:B--2--5:R-:W-:-:S13]  /*09e0*/  ISETP.GE.U32.AND P0, PT, R12, R11, PT ;  /* 0x0000000b0c00720c */ /* 0x024fda0003f06070 */
[----:B------:R-:W-:Y:S05]  /*09f0*/  @!P0 BRA `(.L_x_16) ;  /* 0xfffffffc00d88947 */ /* 0x000fea000383ffff */
[----:B------:R-:W-:Y:S05]  /*0a00*/  BSYNC.RECONVERGENT B1 ;  /* 0x0000000000017941 */ /* 0x000fea0003800200 */
.L_x_15:
[C---:B------:R-:W-:Y:S01]  /*0a10*/  IADD3 R4, P0, PT, R0.reuse, R17, RZ ;  /* 0x0000001100047210 */ /* 0x040fe20007f1e0ff */
[----:B------:R-:W-:Y:S01]  /*0a20*/  BSSY.RECONVERGENT B1, `(.L_x_17) ;  /* 0x000000c000017945 */ /* 0x000fe20003800200 */
[----:B------:R-:W-:Y:S02]  /*0a30*/  IMAD.MOV.U32 R10, RZ, RZ, R7 ;  /* 0x000000ffff0a7224 */ /* 0x000fe400078e0007 */
[----:B------:R-:W-:-:S09]  /*0a40*/  LEA.HI.X.SX32 R5, R0, R16, 0x1, P0 ;  /* 0x0000001000057211 */ /* 0x000fd200000f0eff */
.L_x_18:
[----:B------:R-:W-:Y:S02]  /*0a50*/  R2UR UR4, R24 ;  /* 0x00000000180472ca */ /* 0x000fe400000e0000 */
[----:B------:R-:W-:Y:S02]  /*0a60*/  R2UR UR5, R25 ;  /* 0x00000000190572ca */ /* 0x000fe400000e0000 */
[----:B------:R-:W-:-:S04]  /*0a70*/  IADD3 R8, P0, PT, R10, R17, RZ ;  /* 0x000000110a087210 */ /* 0x000fc80007f1e0ff */
[----:B------:R-:W-:-:S07]  /*0a80*/  LEA.HI.X.SX32 R9, R10, R16, 0x1, P0 ;  /* 0x000000100a097211 */ /* 0x000fce00000f0eff */
[----:B------:R-:W2:Y:S01]  /*0a90*/  LDG.E.U8 R0, desc[UR4][R8.64] ;  /* 0x0000000408007981 */ /* 0x000ea2000c1e1100 */
[----:B------:R-:W-:Y:S02]  /*0aa0*/  IMAD.MOV.U32 R7, RZ, RZ, R10 ;  /* 0x000000ffff077224 */ /* 0x000fe400078e000a */
[----:B------:R-:W-:Y:S01]  /*0ab0*/  VIADD R10, R10, 0xffffffff ;  /* 0xffffffff0a0a7836 */ /* 0x000fe20000000000 */
[----:B--2---:R-:W-:-:S13]  /*0ac0*/  ISETP.GT.U32.AND P0, PT, R0, R11, PT ;  /* 0x0000000b0000720c */ /* 0x004fda0003f04070 */
[----:B------:R-:W-:Y:S05]  /*0ad0*/  @P0 BRA `(.L_x_18) ;  /* 0xfffffffc00dc0947 */ /* 0x000fea000383ffff */
[----:B------:R-:W-:Y:S05]  /*0ae0*/  BSYNC.RECONVERGENT B1 ;  /* 0x0000000000017941 */ /* 0x000fea0003800200 */
.L_x_17:
[----:B------:R-:W-:-:S13]  /*0af0*/  ISETP.GT.AND P0, PT, R19, R7, PT ;  /* 0x000000071300720c */ /* 0x000fda0003f04270 */
[C---:B------:R-:W-:Y:S01]  /*0b00*/  @!P0 R2UR UR4, R24.reuse ;  /* 0x00000000180482ca */ /* 0x040fe200000e0000 */
[----:B------:R-:W-:Y:S01]  /*0b10*/  @!P0 IMAD.MOV.U32 R19, RZ, RZ, R3 ;  /* 0x000000ffff138224 */ /* 0x000fe200078e0003 */
[C---:B------:R-:W-:Y:S01]  /*0b20*/  @!P0 R2UR UR5, R25.reuse ;  /* 0x00000000190582ca */ /* 0x040fe200000e0000 */
[----:B------:R-:W-:Y:S01]  /*0b30*/  @!P0 IMAD.MOV.U32 R7, RZ, RZ, R10 ;  /* 0x000000ffff078224 */ /* 0x000fe200078e000a */
[----:B------:R-:W-:Y:S02]  /*0b40*/  @!P0 R2UR UR6, R24 ;  /* 0x00000000180682ca */ /* 0x000fe400000e0000 */
[----:B------:R-:W-:-:S09]  /*0b50*/  @!P0 R2UR UR7, R25 ;  /* 0x00000000190782ca */ /* 0x000fd200000e0000 */
[----:B------:R1:W-:Y:S04]  /*0b60*/  @!P0 STG.E.U8 desc[UR4][R4.64], R0 ;  /* 0x0000000004008986 */ /* 0x0003e8000c101104 */
[----:B------:R1:W-:Y:S01]  /*0b70*/  @!P0 STG.E.U8 desc[UR6][R8.64], R12 ;  /* 0x0000000c08008986 */ /* 0x0003e2000c101106 */
[----:B------:R-:W-:-:S13]  /*0b80*/  ISETP.GT.AND P0, PT, R19, R7, PT ;  /* 0x000000071300720c */ /* 0x000fda0003f04270 */
[----:B-1----:R-:W-:Y:S05]  /*0b90*/  @!P0 BRA `(.L_x_19) ;  /* 0xfffffffc00648947 */ /* 0x002fea000383ffff */
.L_x_14:
[----:B------:R-:W-:Y:S05]  /*0ba0*/  BSYNC.RECONVERGENT B0 ;  /* 0x0000000000007941 */ /* 0x000fea0003800200 */
.L_x_13:
[----:B------:R-:W-:Y:S01]  /*0bb0*/  ISETP.GE.AND P0, PT, R6, R7, PT ;  /* 0x000000070600720c */ /* 0x000fe20003f06270 */
[----:B------:R-:W-:-:S12]  /*0bc0*/  BSSY.RECONVERGENT B6, `(.L_x_20) ;  /* 0x0000007000067945 */ /* 0x000fd80003800200 */
[----:B------:R-:W-:Y:S05]  /*0bd0*/  @P0 BRA `(.L_x_21) ;  /* 0x0000000000140947 */ /* 0x000fea0003800000 */
[----:B------:R-:W-:Y:S01]  /*0be0*/  IMAD.MOV.U32 R4, RZ, RZ, R17 ;  /* 0x000000ffff047224 */ /* 0x000fe200078e0011 */
[----:B------:R-:W-:Y:S01]  /*0bf0*/  MOV R20, 0xc30 ;  /* 0x00000c3000147802 */ /* 0x000fe20000000f00 */
[----:B------:R-:W-:Y:S02]  /*0c00*/  IMAD.MOV.U32 R5, RZ, RZ, R16 ;  /* 0x000000ffff057224 */ /* 0x000fe400078e0010 */
[----:B------:R-:W-:-:S07]  /*0c10*/  IMAD.MOV.U32 R21, RZ, RZ, 0x0 ;  /* 0x00000000ff157424 */ /* 0x000fce00078e00ff */
[----:B--2---:R-:W-:Y:S05]  /*0c20*/  CALL.REL.NOINC `($adaptive_median_filter_kernel$quickSort) ;  /* 0xfffffff800bc7944 */ /* 0x004fea0003c3ffff */
.L_x_21:
[----:B------:R-:W-:Y:S05]  /*0c30*/  BSYNC.RECONVERGENT B6 ;  /* 0x0000000000067941 */ /* 0x000fea0003800200 */
.L_x_20:
[----:B------:R-:W-:Y:S01]  /*0c40*/  ISETP.GE.AND P0, PT, R19, R2, PT ;  /* 0x000000021300720c */ /* 0x000fe20003f06270 */
[----:B------:R-:W-:-:S12]  /*0c50*/  IMAD.MOV.U32 R6, RZ, RZ, R19 ;  /* 0x000000ffff067224 */ /* 0x000fd800078e0013 */
[----:B------:R-:W-:Y:S05]  /*0c60*/  @!P0 BRA `(.L_x_22) ;  /* 0xfffffff800f88947 */ /* 0x000fea000383ffff */
[----:B------:R-:W-:Y:S05]  /*0c70*/  BSYNC.RECONVERGENT B7 ;  /* 0x0000000000077941 */ /* 0x000fea0003800200 */
.L_x_12:
[----:B------:R-:W3:Y:S01]  /*0c80*/  LDL R20, [R1+0x14] ;  /* 0x0000140001147983 */ /* 0x000ee20000100800 */
[----:B------:R0:W-:Y:S05]  /*0c90*/  BMOV.32 B6, R18 ;  /* 0x0000001206007356 */ /* 0x0001ea0000000000 */
[----:B------:R-:W3:Y:S01]  /*0ca0*/  LDL R21, [R1+0x18] ;  /* 0x0000180001157983 */ /* 0x000ee20000100800 */
[----:B------:R1:W-:Y:S05]  /*0cb0*/  BMOV.32 B7, R22 ;  /* 0x0000001607007356 */ /* 0x0003ea0000000000 */
[----:B------:R-:W3:Y:S04]  /*0cc0*/  LDL R2, [R1] ;  /* 0x0000000001027983 */ /* 0x000ee80000100800 */
[----:B------:R-:W3:Y:S04]  /*0cd0*/  LDL R16, [R1+0x4] ;  /* 0x0000040001107983 */ /* 0x000ee80000100800 */
[----:B------:R-:W3:Y:S04]  /*0ce0*/  LDL R17, [R1+0x8] ;  /* 0x0000080001117983 */ /* 0x000ee80000100800 */
[----:B0-----:R-:W3:Y:S04]  /*0cf0*/  LDL R18, [R1+0xc] ;  /* 0x00000c0001127983 */ /* 0x001ee80000100800 */
[----:B------:R-:W3:Y:S04]  /*0d00*/  LDL R19, [R1+0x10] ;  /* 0x0000100001137983 */ /* 0x000ee80000100800 */
[----:B-1----:R-:W3:Y:S04]  /*0d10*/  LDL R22, [R1+0x1c] ;  /* 0x00001c0001167983 */ /* 0x002ee80000100800 */
[----:B--2---:R-:W3:Y:S04]  /*0d20*/  LDL R24, [R1+0x20] ;  /* 0x0000200001187983 */ /* 0x004ee80000100800 */
[----:B------:R0:W3:Y:S02]  /*0d30*/  LDL R25, [R1+0x24] ;  /* 0x0000240001197983 */ /* 0x0000e40000100800 */
[----:B0-----:R-:W-:Y:S01]  /*0d40*/  VIADD R1, R1, 0x28 ;  /* 0x0000002801017836 */ /* 0x001fe20000000000 */
[----:B---3--:R-:W-:Y:S06]  /*0d50*/  RET.REL.NODEC R20 `(adaptive_median_filter_kernel) ;  /* 0xfffffff014a87950 */ /* 0x008fec0003c3ffff */
.L_x_23:
[----:B------:R-:W-:-:S00]  /*0d60*/  BRA `(.L_x_23) ;  /* 0xfffffffc00fc7947 */ /* 0x000fc0000383ffff */
[----:B------:R-:W-:-:S00]  /*0d70*/  NOP ;  /* 0x0000000000007918 */ /* 0x000fc00000000000 */
        /* <DEDUP_REMOVED lines=8> */
.L_x_24:


//--------------------- .nv.shared.reserved.0     --------------------------
	.section	.nv.shared.reserved.0,"aw",@nobits
	.weak		__nv_reservedSMEM_offset_0_alias
	.size		__nv_reservedSMEM_offset_0_alias, 0, 64
	.other		__nv_reservedSMEM_offset_0_alias,@"STO_CUDA_RESERVED_SHARED STV_DEFAULT"
__nv_reservedSMEM_offset_0_alias:
	.zero		0
	.zero		64


//--------------------- .nv.constant0.adaptive_median_filter_kernel --------------------------
	.section	.nv.constant0.adaptive_median_filter_kernel,"a",@progbits
	.sectionflags	@""
	.align	4
.nv.constant0.adaptive_median_filter_kernel:
	.zero		928


//--------------------- SYMBOLS --------------------------

	.type		.nv.reservedSmem.offset0,@object
	.size		.nv.reservedSmem.offset0,0x4
